//
// Generated by NVIDIA NVVM Compiler
//
// Compiler Build ID: CL-36424714
// Cuda compilation tools, release 13.0, V13.0.88
// Based on NVVM 20.0.0
//

.version 9.0
.target sm_100
.address_size 64

	// .globl	_Z7gpu_dotPfS_S_
// _ZZ7gpu_dotPfS_S_E11partial_sum has been demoted

.visible .entry _Z7gpu_dotPfS_S_(
	.param .u64 .ptr .align 1 _Z7gpu_dotPfS_S__param_0,
	.param .u64 .ptr .align 1 _Z7gpu_dotPfS_S__param_1,
	.param .u64 .ptr .align 1 _Z7gpu_dotPfS_S__param_2
)
{
	.reg .pred 	%p<7>;
	.reg .b32 	%r<18>;
	.reg .b32 	%f<14>;
	.reg .b64 	%rd<12>;
	// demoted variable
	.shared .align 4 .b8 _ZZ7gpu_dotPfS_S_E11partial_sum[2048];
	ld.param.u64 	%rd3, [_Z7gpu_dotPfS_S__param_0];
	ld.param.u64 	%rd4, [_Z7gpu_dotPfS_S__param_1];
	ld.param.u64 	%rd5, [_Z7gpu_dotPfS_S__param_2];
	mov.u32 	%r1, %tid.x;
	mov.u32 	%r2, %ctaid.x;
	mov.u32 	%r17, %ntid.x;
	mad.lo.s32 	%r16, %r2, %r17, %r1;
	setp.gt.s32 	%p1, %r16, 1023;
	mov.f32 	%f13, 0f00000000;
	@%p1 bra 	$L__BB0_3;
	mov.u32 	%r11, %nctaid.x;
	mul.lo.s32 	%r5, %r17, %r11;
	cvta.to.global.u64 	%rd1, %rd3;
	cvta.to.global.u64 	%rd2, %rd4;
	mov.f32 	%f13, 0f00000000;
$L__BB0_2:
	mul.wide.s32 	%rd6, %r16, 4;
	add.s64 	%rd7, %rd1, %rd6;
	ld.global.f32 	%f6, [%rd7];
	add.s64 	%rd8, %rd2, %rd6;
	ld.global.f32 	%f7, [%rd8];
	fma.rn.f32 	%f13, %f6, %f7, %f13;
	add.s32 	%r16, %r16, %r5;
	setp.lt.s32 	%p2, %r16, 1024;
	@%p2 bra 	$L__BB0_2;
$L__BB0_3:
	shl.b32 	%r12, %r1, 2;
	mov.u32 	%r13, _ZZ7gpu_dotPfS_S_E11partial_sum;
	add.s32 	%r8, %r13, %r12;
	st.shared.f32 	[%r8], %f13;
	bar.sync 	0;
	setp.lt.u32 	%p3, %r17, 2;
	@%p3 bra 	$L__BB0_7;
$L__BB0_4:
	shr.u32 	%r10, %r17, 1;
	setp.ge.u32 	%p4, %r1, %r10;
	@%p4 bra 	$L__BB0_6;
	shl.b32 	%r14, %r10, 2;
	add.s32 	%r15, %r8, %r14;
	ld.shared.f32 	%f8, [%r15];
	ld.shared.f32 	%f9, [%r8];
	add.f32 	%f10, %f8, %f9;
	st.shared.f32 	[%r8], %f10;
$L__BB0_6:
	bar.sync 	0;
	setp.gt.u32 	%p5, %r17, 3;
	mov.u32 	%r17, %r10;
	@%p5 bra 	$L__BB0_4;
$L__BB0_7:
	setp.ne.s32 	%p6, %r1, 0;
	@%p6 bra 	$L__BB0_9;
	ld.shared.f32 	%f11, [_ZZ7gpu_dotPfS_S_E11partial_sum];
	cvta.to.global.u64 	%rd9, %rd5;
	mul.wide.u32 	%rd10, %r2, 4;
	add.s64 	%rd11, %rd9, %rd10;
	st.global.f32 	[%rd11], %f11;
$L__BB0_9:
	ret;

}


// ===== COMPILED SASS (sm_100) =====

	.target	sm_100

	.elftype	@"ET_EXEC"


//--------------------- .note.nv.tkinfo           --------------------------
	.section	.note.nv.tkinfo,"",@"SHT_NOTE"
	.sectionflags	@"SHF_NOTE_NV_TKINFO"
	.tkinfo
        /*0018*/ 	.word	0x00000002
        /*0030*/ 	.string	""
        /*0030*/ 	.string	"ptxas"
        /*0030*/ 	.string	"Cuda compilation tools, release 13.0, V13.0.88"
        /*0030*/ 	.string	"Build cuda_13.0.r13.0/compiler.36424714_0"
        /*0030*/ 	.string	"-arch sm_100 -m 64 "



//--------------------- .note.nv.cuinfo           --------------------------
	.section	.note.nv.cuinfo,"",@"SHT_NOTE"
	.sectionflags	@"SHF_NOTE_NV_CUINFO"
        /*0018*/ 	.short	0x0002
        /*001a*/ 	.short	0x0064
        /*001c*/ 	.short	0x0082
	.zero		2


//--------------------- .nv.info                  --------------------------
	.section	.nv.info,"",@"SHT_CUDA_INFO"
	.align	4


	//----- nvinfo : EIATTR_REGCOUNT
	.align		4
        /*0000*/ 	.byte	0x04, 0x2f
        /*0002*/ 	.short	(.L_1 - .L_0)
	.align		4
.L_0:
        /*0004*/ 	.word	index@(_Z7gpu_dotPfS_S_)
        /*0008*/ 	.word	0x00000012


	//----- nvinfo : EIATTR_FRAME_SIZE
	.align		4
.L_1:
        /*000c*/ 	.byte	0x04, 0x11
        /*000e*/ 	.short	(.L_3 - .L_2)
	.align		4
.L_2:
        /*0010*/ 	.word	index@(_Z7gpu_dotPfS_S_)
        /*0014*/ 	.word	0x00000000


	//----- nvinfo : EIATTR_MIN_STACK_SIZE
	.align		4
.L_3:
        /*0018*/ 	.byte	0x04, 0x12
        /*001a*/ 	.short	(.L_5 - .L_4)
	.align		4
.L_4:
        /*001c*/ 	.word	index@(_Z7gpu_dotPfS_S_)
        /*0020*/ 	.word	0x00000000
.L_5:


//--------------------- .nv.compat                --------------------------
	.section	.nv.compat,"",@"SHT_CUDA_COMPAT_INFO"
	.align	4
        /*0000*/ 	.byte	0x02, 0x09, 0x00, 0x00, 0x02, 0x02, 0x01, 0x00, 0x02, 0x05, 0x05, 0x00, 0x03, 0x07, 0x01, 0x01
        /*0010*/ 	.byte	0x02, 0x03, 0x00, 0x00, 0x02, 0x06, 0x01, 0x00, 0x04, 0x0b, 0x08, 0x00, 0x09, 0x00, 0x00, 0x00
        /*0020*/ 	.byte	0x00, 0x00, 0x00, 0x00


//--------------------- .nv.info._Z7gpu_dotPfS_S_ --------------------------
	.section	.nv.info._Z7gpu_dotPfS_S_,"",@"SHT_CUDA_INFO"
	.sectionflags	@""
	.align	4


	//----- nvinfo : EIATTR_CUDA_API_VERSION
	.align		4
        /*0000*/ 	.byte	0x04, 0x37
        /*0002*/ 	.short	(.L_7 - .L_6)
.L_6:
        /*0004*/ 	.word	0x00000082


	//----- nvinfo : EIATTR_KPARAM_INFO
	.align		4
.L_7:
        /*0008*/ 	.byte	0x04, 0x17
        /*000a*/ 	.short	(.L_9 - .L_8)
.L_8:
        /*000c*/ 	.word	0x00000000
        /*0010*/ 	.short	0x0002
        /*0012*/ 	.short	0x0010
        /*0014*/ 	.byte	0x00, 0xf5, 0x21, 0x00


	//----- nvinfo : EIATTR_KPARAM_INFO
	.align		4
.L_9:
        /*0018*/ 	.byte	0x04, 0x17
        /*001a*/ 	.short	(.L_11 - .L_10)
.L_10:
        /*001c*/ 	.word	0x00000000
        /*0020*/ 	.short	0x0001
        /*0022*/ 	.short	0x0008
        /*0024*/ 	.byte	0x00, 0xf5, 0x21, 0x00


	//----- nvinfo : EIATTR_KPARAM_INFO
	.align		4
.L_11:
        /*0028*/ 	.byte	0x04, 0x17
        /*002a*/ 	.short	(.L_13 - .L_12)
.L_12:
        /*002c*/ 	.word	0x00000000
        /*0030*/ 	.short	0x0000
        /*0032*/ 	.short	0x0000
        /*0034*/ 	.byte	0x00, 0xf5, 0x21, 0x00


	//----- nvinfo : EIATTR_SPARSE_MMA_MASK
	.align		4
.L_13:
        /*0038*/ 	.byte	0x03, 0x50
        /*003a*/ 	.short	0x0000


	//----- nvinfo : EIATTR_MAXREG_COUNT
	.align		4
        /*003c*/ 	.byte	0x03, 0x1b
        /*003e*/ 	.short	0x00ff


	//----- nvinfo : EIATTR_NUM_BARRIERS
	.align		4
        /*0040*/ 	.byte	0x02, 0x4c
        /*0042*/ 	.byte	0x01
	.zero		1


	//----- nvinfo : EIATTR_MERCURY_ISA_VERSION
	.align		4
        /*0044*/ 	.byte	0x03, 0x5f
        /*0046*/ 	.short	0x0101


	//----- nvinfo : EIATTR_VRC_CTA_INIT_COUNT
	.align		4
        /*0048*/ 	.byte	0x02, 0x4a
	.zero		1
	.zero		1


	//----- nvinfo : EIATTR_EXIT_INSTR_OFFSETS
	.align		4
        /*004c*/ 	.byte	0x04, 0x1c
        /*004e*/ 	.short	(.L_15 - .L_14)


	//   ....[0]....
.L_14:
        /*0050*/ 	.word	0x000002d0


	//   ....[1]....
        /*0054*/ 	.word	0x00000350


	//----- nvinfo : EIATTR_CRS_STACK_SIZE
	.align		4
.L_15:
        /*0058*/ 	.byte	0x04, 0x1e
        /*005a*/ 	.short	(.L_17 - .L_16)
.L_16:
        /*005c*/ 	.word	0x00000000


	//----- nvinfo : EIATTR_CBANK_PARAM_SIZE
	.align		4
.L_17:
        /*0060*/ 	.byte	0x03, 0x19
        /*0062*/ 	.short	0x0018


	//----- nvinfo : EIATTR_PARAM_CBANK
	.align		4
        /*0064*/ 	.byte	0x04, 0x0a
        /*0066*/ 	.short	(.L_19 - .L_18)
	.align		4
.L_18:
        /*0068*/ 	.word	index@(.nv.constant0._Z7gpu_dotPfS_S_)
        /*006c*/ 	.short	0x0380
        /*006e*/ 	.short	0x0018


	//----- nvinfo : EIATTR_SW_WAR
	.align		4
.L_19:
        /*0070*/ 	.byte	0x04, 0x36
        /*0072*/ 	.short	(.L_21 - .L_20)
.L_20:
        /*0074*/ 	.word	0x00000008
.L_21:


//--------------------- .nv.callgraph             --------------------------
	.section	.nv.callgraph,"",@"SHT_CUDA_CALLGRAPH"
	.align	4
	.sectionentsize	8
	.align		4
        /*0000*/ 	.word	0x00000000
	.align		4
        /*0004*/ 	.word	0xffffffff
	.align		4
        /*0008*/ 	.word	0x00000000
	.align		4
        /*000c*/ 	.word	0xfffffffe
	.align		4
        /*0010*/ 	.word	0x00000000
	.align		4
        /*0014*/ 	.word	0xfffffffd
	.align		4
        /*0018*/ 	.word	0x00000000
	.align		4
        /*001c*/ 	.word	0xfffffffc


//--------------------- .text._Z7gpu_dotPfS_S_    --------------------------
	.section	.text._Z7gpu_dotPfS_S_,"ax",@progbits
	.align	128
        .global         _Z7gpu_dotPfS_S_
        .type           _Z7gpu_dotPfS_S_,@function
        .size           _Z7gpu_dotPfS_S_,(.L_x_6 - _Z7gpu_dotPfS_S_)
        .other          _Z7gpu_dotPfS_S_,@"STO_CUDA_ENTRY STV_DEFAULT"
_Z7gpu_dotPfS_S_:
.text._Z7gpu_dotPfS_S_:
[----:B------:R-:W-:Y:S01]  /*0000*/  LDC R1, c[0x0][0x37c] ;  /* 0x0000df00ff017b82 */ /* 0x000fe20000000800 */
[----:B------:R-:W0:Y:S01]  /*0010*/  S2R R12, SR_TID.X ;  /* 0x00000000000c7919 */ /* 0x000e220000002100 */
[----:B------:R-:W1:Y:S01]  /*0020*/  LDCU UR4, c[0x0][0x360] ;  /* 0x00006c00ff0477ac */ /* 0x000e620008000800 */
[----:B------:R-:W-:Y:S01]  /*0030*/  BSSY.RECONVERGENT B0, `(.L_x_0) ;  /* 0x0000015000007945 */ /* 0x000fe20003800200 */
[----:B------:R-:W-:Y:S01]  /*0040*/  IMAD.MOV.U32 R11, RZ, RZ, RZ ;  /* 0x000000ffff0b7224 */ /* 0x000fe200078e00ff */
[----:B------:R-:W0:Y:S01]  /*0050*/  S2R R13, SR_CTAID.X ;  /* 0x00000000000d7919 */ /* 0x000e220000002500 */
[----:B------:R-:W2:Y:S01]  /*0060*/  LDCU.64 UR6, c[0x0][0x358] ;  /* 0x00006b00ff0677ac */ /* 0x000ea20008000a00 */
[----:B-1----:R-:W-:Y:S02]  /*0070*/  IMAD.U32 R10, RZ, RZ, UR4 ;  /* 0x00000004ff0a7e24 */ /* 0x002fe4000f8e00ff */
[----:B0-----:R-:W-:-:S05]  /*0080*/  IMAD R0, R13, UR4, R12 ;  /* 0x000000040d007c24 */ /* 0x001fca000f8e020c */
[----:B------:R-:W-:-:S13]  /*0090*/  ISETP.GT.AND P0, PT, R0, 0x3ff, PT ;  /* 0x000003ff0000780c */ /* 0x000fda0003f04270 */
[----:B--2---:R-:W-:Y:S05]  /*00a0*/  @P0 BRA `(.L_x_1) ;  /* 0x0000000000340947 */ /* 0x004fea0003800000 */
[----:B------:R-:W0:Y:S01]  /*00b0*/  LDC.64 R6, c[0x0][0x380] ;  /* 0x0000e000ff067b82 */ /* 0x000e220000000a00 */
[----:B------:R-:W1:Y:S01]  /*00c0*/  LDCU UR4, c[0x0][0x370] ;  /* 0x00006e00ff0477ac */ /* 0x000e620008000800 */
[----:B------:R-:W-:-:S06]  /*00d0*/  HFMA2 R11, -RZ, RZ, 0, 0 ;  /* 0x00000000ff0b7431 */ /* 0x000fcc00000001ff */
[----:B------:R-:W2:Y:S01]  /*00e0*/  LDC.64 R8, c[0x0][0x388] ;  /* 0x0000e200ff087b82 */ /* 0x000ea20000000a00 */
[----:B-1----:R-:W-:-:S07]  /*00f0*/  IMAD R15, R10, UR4, RZ ;  /* 0x000000040a0f7c24 */ /* 0x002fce000f8e02ff */
.L_x_2:
[----:B0-----:R-:W-:-:S04]  /*0100*/  IMAD.WIDE R2, R0, 0x4, R6 ;  /* 0x0000000400027825 */ /* 0x001fc800078e0206 */
[----:B--2---:R-:W-:Y:S02]  /*0110*/  IMAD.WIDE R4, R0, 0x4, R8 ;  /* 0x0000000400047825 */ /* 0x004fe400078e0208 */
[----:B------:R-:W2:Y:S04]  /*0120*/  LDG.E R2, desc[UR6][R2.64] ;  /* 0x0000000602027981 */ /* 0x000ea8000c1e1900 */
[----:B------:R-:W2:Y:S01]  /*0130*/  LDG.E R4, desc[UR6][R4.64] ;  /* 0x0000000604047981 */ /* 0x000ea2000c1e1900 */
[----:B------:R-:W-:-:S05]  /*0140*/  IMAD.IADD R0, R15, 0x1, R0 ;  /* 0x000000010f007824 */ /* 0x000fca00078e0200 */
[----:B------:R-:W-:Y:S01]  /*0150*/  ISETP.GE.AND P0, PT, R0, 0x400, PT ;  /* 0x000004000000780c */ /* 0x000fe20003f06270 */
[----:B--2---:R-:W-:-:S12]  /*0160*/  FFMA R11, R2, R4, R11 ;  /* 0x00000004020b7223 */ /* 0x004fd8000000000b */
[----:B------:R-:W-:Y:S05]  /*0170*/  @!P0 BRA `(.L_x_2) ;  /* 0xfffffffc00e08947 */ /* 0x000fea000383ffff */
.L_x_1:
[----:B------:R-:W-:Y:S05]  /*0180*/  BSYNC.RECONVERGENT B0 ;  /* 0x0000000000007941 */ /* 0x000fea0003800200 */
.L_x_0:
[----:B------:R-:W0:Y:S01]  /*0190*/  S2UR UR5, SR_CgaCtaId ;  /* 0x00000000000579c3 */ /* 0x000e220000008800 */
[----:B------:R-:W-:Y:S01]  /*01a0*/  UMOV UR4, 0x400 ;  /* 0x0000040000047882 */ /* 0x000fe20000000000 */
[----:B------:R-:W-:Y:S02]  /*01b0*/  ISETP.GE.U32.AND P1, PT, R10, 0x2, PT ;  /* 0x000000020a00780c */ /* 0x000fe40003f26070 */
[----:B------:R-:W-:Y:S01]  /*01c0*/  ISETP.NE.AND P0, PT, R12, RZ, PT ;  /* 0x000000ff0c00720c */ /* 0x000fe20003f05270 */
[----:B0-----:R-:W-:-:S06]  /*01d0*/  ULEA UR4, UR5, UR4, 0x18 ;  /* 0x0000000405047291 */ /* 0x001fcc000f8ec0ff */
[----:B------:R-:W-:-:S05]  /*01e0*/  LEA R0, R12, UR4, 0x2 ;  /* 0x000000040c007c11 */ /* 0x000fca000f8e10ff */
[----:B------:R0:W-:Y:S01]  /*01f0*/  STS [R0], R11 ;  /* 0x0000000b00007388 */ /* 0x0001e20000000800 */
[----:B------:R-:W-:Y:S06]  /*0200*/  BAR.SYNC.DEFER_BLOCKING 0x0 ;  /* 0x0000000000007b1d */ /* 0x000fec0000010000 */
[----:B------:R-:W-:Y:S05]  /*0210*/  @!P1 BRA `(.L_x_3) ;  /* 0x00000000002c9947 */ /* 0x000fea0003800000 */
.L_x_4:
[----:B------:R-:W-:-:S04]  /*0220*/  SHF.R.U32.HI R5, RZ, 0x1, R10 ;  /* 0x00000001ff057819 */ /* 0x000fc8000001160a */
[----:B------:R-:W-:-:S13]  /*0230*/  ISETP.GE.U32.AND P1, PT, R12, R5, PT ;  /* 0x000000050c00720c */ /* 0x000fda0003f26070 */
[----:B------:R-:W-:Y:S01]  /*0240*/  @!P1 LEA R2, R5, R0, 0x2 ;  /* 0x0000000005029211 */ /* 0x000fe200078e10ff */
[----:B------:R-:W-:Y:S05]  /*0250*/  @!P1 LDS R3, [R0] ;  /* 0x0000000000039984 */ /* 0x000fea0000000800 */
[----:B------:R-:W1:Y:S02]  /*0260*/  @!P1 LDS R2, [R2] ;  /* 0x0000000002029984 */ /* 0x000e640000000800 */
[----:B-1----:R-:W-:-:S05]  /*0270*/  @!P1 FADD R3, R2, R3 ;  /* 0x0000000302039221 */ /* 0x002fca0000000000 */
[----:B------:R1:W-:Y:S01]  /*0280*/  @!P1 STS [R0], R3 ;  /* 0x0000000300009388 */ /* 0x0003e20000000800 */
[----:B------:R-:W-:Y:S01]  /*0290*/  BAR.SYNC.DEFER_BLOCKING 0x0 ;  /* 0x0000000000007b1d */ /* 0x000fe20000010000 */
[----:B------:R-:W-:Y:S02]  /*02a0*/  ISETP.GT.U32.AND P1, PT, R10, 0x3, PT ;  /* 0x000000030a00780c */ /* 0x000fe40003f24070 */
[----:B------:R-:W-:-:S11]  /*02b0*/  MOV R10, R5 ;  /* 0x00000005000a7202 */ /* 0x000fd60000000f00 */
[----:B-1----:R-:W-:Y:S05]  /*02c0*/  @P1 BRA `(.L_x_4) ;  /* 0xfffffffc00d41947 */ /* 0x002fea000383ffff */
.L_x_3:
[----:B------:R-:W-:Y:S05]  /*02d0*/  @P0 EXIT ;  /* 0x000000000000094d */ /* 0x000fea0003800000 */
[----:B------:R-:W1:Y:S01]  /*02e0*/  S2UR UR5, SR_CgaCtaId ;  /* 0x00000000000579c3 */ /* 0x000e620000008800 */
[----:B------:R-:W-:-:S07]  /*02f0*/  UMOV UR4, 0x400 ;  /* 0x0000040000047882 */ /* 0x000fce0000000000 */
[----:B------:R-:W2:Y:S01]  /*0300*/  LDC.64 R2, c[0x0][0x390] ;  /* 0x0000e400ff027b82 */ /* 0x000ea20000000a00 */
[----:B-1----:R-:W-:Y:S01]  /*0310*/  ULEA UR4, UR5, UR4, 0x18 ;  /* 0x0000000405047291 */ /* 0x002fe2000f8ec0ff */
[----:B--2---:R-:W-:-:S08]  /*0320*/  IMAD.WIDE.U32 R2, R13, 0x4, R2 ;  /* 0x000000040d027825 */ /* 0x004fd000078e0002 */
[----:B------:R-:W1:Y:S04]  /*0330*/  LDS R5, [UR4] ;  /* 0x00000004ff057984 */ /* 0x000e680008000800 */
[----:B-1----:R-:W-:Y:S01]  /*0340*/  STG.E desc[UR6][R2.64], R5 ;  /* 0x0000000502007986 */ /* 0x002fe2000c101906 */
[----:B------:R-:W-:Y:S05]  /*0350*/  EXIT ;  /* 0x000000000000794d */ /* 0x000fea0003800000 */
.L_x_5:
[----:B------:R-:W-:-:S00]  /*0360*/  BRA `(.L_x_5) ;  /* 0xfffffffc00fc7947 */ /* 0x000fc0000383ffff */
[----:B------:R-:W-:-:S00]  /*0370*/  NOP ;  /* 0x0000000000007918 */ /* 0x000fc00000000000 */
        /* <DEDUP_REMOVED lines=8> */
.L_x_6:


//--------------------- .nv.shared._Z7gpu_dotPfS_S_ --------------------------
	.section	.nv.shared._Z7gpu_dotPfS_S_,"aw",@nobits
	.sectionflags	@""
	.align	4
.nv.shared._Z7gpu_dotPfS_S_:
	.zero		3072


//--------------------- .nv.shared.reserved.0     --------------------------
	.section	.nv.shared.reserved.0,"aw",@nobits
	.weak		__nv_reservedSMEM_offset_0_alias
	.size		__nv_reservedSMEM_offset_0_alias, 0, 64
	.other		__nv_reservedSMEM_offset_0_alias,@"STO_CUDA_RESERVED_SHARED STV_DEFAULT"
__nv_reservedSMEM_offset_0_alias:
	.zero		0
	.zero		64


//--------------------- .nv.constant0._Z7gpu_dotPfS_S_ --------------------------
	.section	.nv.constant0._Z7gpu_dotPfS_S_,"a",@progbits
	.sectionflags	@""
	.align	4
.nv.constant0._Z7gpu_dotPfS_S_:
	.zero		920


//--------------------- SYMBOLS --------------------------

	.type		.nv.reservedSmem.offset0,@object
	.size		.nv.reservedSmem.offset0,0x4
	.type		.nv.reservedSmem.cap,@object
	.size		.nv.reservedSmem.cap,0x4
